	.headerflags	@"EF_CUDA_TEXMODE_UNIFIED EF_CUDA_64BIT_ADDRESS EF_CUDA_ACCELERATORS EF_CUDA_SM90 EF_CUDA_VIRTUAL_SM(EF_CUDA_SM90)"
	.elftype	@"ET_EXEC"


//--------------------- .nv.info                  --------------------------
	.section	.nv.info,"",@"SHT_CUDA_INFO"
	.align	4


	//----- nvinfo : EIATTR_REGCOUNT
	.align		4
        /*0000*/ 	.byte	0x04, 0x2f
        /*0002*/ 	.short	(.L_1 - .L_0)
	.align		4
.L_0:
        /*0004*/ 	.word	index@(triton_poi_fused_convolution_relu_48)
        /*0008*/ 	.word	0x0000000c


	//----- nvinfo : EIATTR_MIN_STACK_SIZE
	.align		4
.L_1:
        /*000c*/ 	.byte	0x04, 0x12
        /*000e*/ 	.short	(.L_3 - .L_2)
	.align		4
.L_2:
        /*0010*/ 	.word	index@(triton_poi_fused_convolution_relu_48)
        /*0014*/ 	.word	0x00000000


	//----- nvinfo : EIATTR_FRAME_SIZE
	.align		4
.L_3:
        /*0018*/ 	.byte	0x04, 0x11
        /*001a*/ 	.short	(.L_5 - .L_4)
	.align		4
.L_4:
        /*001c*/ 	.word	index@(triton_poi_fused_convolution_relu_48)
        /*0020*/ 	.word	0x00000000


	//----- nvinfo : EIATTR_MIN_STACK_SIZE
	.align		4
.L_5:
        /*0024*/ 	.byte	0x04, 0x12
        /*0026*/ 	.short	(.L_7 - .L_6)
	.align		4
.L_6:
        /*0028*/ 	.word	index@(triton_poi_fused_convolution_relu_48)
        /*002c*/ 	.word	0x00000000
.L_7:


//--------------------- .nv.info.triton_poi_fused_convolution_relu_48 --------------------------
	.section	.nv.info.triton_poi_fused_convolution_relu_48,"",@"SHT_CUDA_INFO"
	.sectionflags	@""
	.align	4


	//----- nvinfo : EIATTR_CUDA_API_VERSION
	.align		4
        /*0000*/ 	.byte	0x04, 0x37
        /*0002*/ 	.short	(.L_9 - .L_8)
.L_8:
        /*0004*/ 	.word	0x0000007c


	//----- nvinfo : EIATTR_KPARAM_INFO
	.align		4
.L_9:
        /*0008*/ 	.byte	0x04, 0x17
        /*000a*/ 	.short	(.L_11 - .L_10)
.L_10:
        /*000c*/ 	.word	0x00000000
        /*0010*/ 	.short	0x0002
        /*0012*/ 	.short	0x0010
        /*0014*/ 	.byte	0x00, 0xf0, 0x11, 0x00


	//----- nvinfo : EIATTR_KPARAM_INFO
	.align		4
.L_11:
        /*0018*/ 	.byte	0x04, 0x17
        /*001a*/ 	.short	(.L_13 - .L_12)
.L_12:
        /*001c*/ 	.word	0x00000000
        /*0020*/ 	.short	0x0001
        /*0022*/ 	.short	0x0008
        /*0024*/ 	.byte	0x00, 0xf4, 0x21, 0x00


	//----- nvinfo : EIATTR_KPARAM_INFO
	.align		4
.L_13:
        /*0028*/ 	.byte	0x04, 0x17
        /*002a*/ 	.short	(.L_15 - .L_14)
.L_14:
        /*002c*/ 	.word	0x00000000
        /*0030*/ 	.short	0x0000
        /*0032*/ 	.short	0x0000
        /*0034*/ 	.byte	0x00, 0xf4, 0x21, 0x00


	//----- nvinfo : EIATTR_SPARSE_MMA_MASK
	.align		4
.L_15:
        /*0038*/ 	.byte	0x03, 0x50
        /*003a*/ 	.short	0x0000


	//----- nvinfo : EIATTR_MAXREG_COUNT
	.align		4
        /*003c*/ 	.byte	0x03, 0x1b
        /*003e*/ 	.short	0x00ff


	//----- nvinfo : EIATTR_EXIT_INSTR_OFFSETS
	.align		4
        /*0040*/ 	.byte	0x04, 0x1c
        /*0042*/ 	.short	(.L_17 - .L_16)


	//   ....[0]....
.L_16:
        /*0044*/ 	.word	0x000001c0


	//----- nvinfo : EIATTR_REQNTID
	.align		4
.L_17:
        /*0048*/ 	.byte	0x04, 0x10
        /*004a*/ 	.short	(.L_19 - .L_18)
.L_18:
        /*004c*/ 	.word	0x00000080
        /*0050*/ 	.word	0x00000001
        /*0054*/ 	.word	0x00000001


	//----- nvinfo : EIATTR_CBANK_PARAM_SIZE
	.align		4
.L_19:
        /*0058*/ 	.byte	0x03, 0x19
        /*005a*/ 	.short	0x0014


	//----- nvinfo : EIATTR_PARAM_CBANK
	.align		4
        /*005c*/ 	.byte	0x04, 0x0a
        /*005e*/ 	.short	(.L_21 - .L_20)
	.align		4
.L_20:
        /*0060*/ 	.word	index@(.nv.constant0.triton_poi_fused_convolution_relu_48)
        /*0064*/ 	.short	0x0210
        /*0066*/ 	.short	0x0014


	//----- nvinfo : EIATTR_SW_WAR
	.align		4
.L_21:
        /*0068*/ 	.byte	0x04, 0x36
        /*006a*/ 	.short	(.L_23 - .L_22)
.L_22:
        /*006c*/ 	.word	0x00000008
.L_23:


//--------------------- .nv.callgraph             --------------------------
	.section	.nv.callgraph,"",@"SHT_CUDA_CALLGRAPH"
	.align	4
	.sectionentsize	8
	.align		4
        /*0000*/ 	.word	0x00000000
	.align		4
        /*0004*/ 	.word	0xffffffff
	.align		4
        /*0008*/ 	.word	0x00000000
	.align		4
        /*000c*/ 	.word	0xfffffffe
	.align		4
        /*0010*/ 	.word	0x00000000
	.align		4
        /*0014*/ 	.word	0xfffffffd
	.align		4
        /*0018*/ 	.word	0x00000000
	.align		4
        /*001c*/ 	.word	0xfffffffc


//--------------------- .text.triton_poi_fused_convolution_relu_48 --------------------------
	.section	.text.triton_poi_fused_convolution_relu_48,"ax",@progbits
	.align	128
        .global         triton_poi_fused_convolution_relu_48
        .type           triton_poi_fused_convolution_relu_48,@function
        .size           triton_poi_fused_convolution_relu_48,(.L_x_1 - triton_poi_fused_convolution_relu_48)
        .other          triton_poi_fused_convolution_relu_48,@"STO_CUDA_ENTRY STV_DEFAULT"
triton_poi_fused_convolution_relu_48:
.text.triton_poi_fused_convolution_relu_48:
[----:B------:R-:W-:Y:S01]  /*0000*/  LDC R1, c[0x0][0x28] ;  /* 0x00000a00ff017b82 */ /* 0x000fe20000000800 */
[----:B------:R-:W1:Y:S07]  /*0010*/  S2R R0, SR_TID.X ;  /* 0x0000000000007919 */ /* 0x000e6e0000002100 */
[----:B------:R-:W2:Y:S01]  /*0020*/  LDC.64 R4, c[0x0][0x218] ;  /* 0x00008600ff047b82 */ /* 0x000ea20000000a00 */
[----:B------:R-:W-:Y:S01]  /*0030*/  ULDC.64 UR4, c[0x0][0x208] ;  /* 0x0000820000047ab9 */ /* 0x000fe20000000a00 */
[----:B------:R-:W3:Y:S06]  /*0040*/  S2R R7, SR_CTAID.X ;  /* 0x0000000000077919 */ /* 0x000eec0000002500 */
[----:B------:R-:W4:Y:S01]  /*0050*/  LDC.64 R2, c[0x0][0x210] ;  /* 0x00008400ff027b82 */ /* 0x000f220000000a00 */
[----:B-1----:R-:W-:Y:S01]  /*0060*/  IMAD.SHL.U32 R0, R0, 0x2, RZ ;  /* 0x0000000200007824 */ /* 0x002fe200078e00ff */
[----:B---3--:R-:W-:-:S04]  /*0070*/  SHF.R.S32.HI R6, RZ, 0x17, R7 ;  /* 0x00000017ff067819 */ /* 0x008fc80000011407 */
[----:B------:R-:W-:Y:S02]  /*0080*/  LOP3.LUT R0, R0, 0xfe, RZ, 0xc0, !PT ;  /* 0x000000fe00007812 */ /* 0x000fe400078ec0ff */
[----:B------:R-:W-:-:S03]  /*0090*/  SGXT R6, R6, 0x1 ;  /* 0x000000010606781a */ /* 0x000fc60000000200 */
[----:B------:R-:W-:-:S04]  /*00a0*/  IMAD R7, R7, 0x100, R0 ;  /* 0x0000010007077824 */ /* 0x000fc800078e0200 */
[----:B----4-:R-:W-:Y:S01]  /*00b0*/  IMAD.WIDE R2, R7, 0x4, R2 ;  /* 0x0000000407027825 */ /* 0x010fe200078e0202 */
[----:B------:R-:W-:-:S04]  /*00c0*/  LEA.HI R6, R6, R7, RZ, 0x2 ;  /* 0x0000000706067211 */ /* 0x000fc800078f10ff */
[--C-:B------:R-:W-:Y:S02]  /*00d0*/  SHF.R.S32.HI R0, RZ, 0x2, R6.reuse ;  /* 0x00000002ff007819 */ /* 0x100fe40000011406 */
[----:B------:R-:W-:Y:S02]  /*00e0*/  SHF.R.S32.HI R9, RZ, 0x1f, R6 ;  /* 0x0000001fff097819 */ /* 0x000fe40000011406 */
[----:B------:R-:W3:Y:S02]  /*00f0*/  LDG.E.64 R6, desc[UR4][R2.64] ;  /* 0x0000000402067981 */ /* 0x000ee4000c1e1b00 */
[----:B------:R-:W-:-:S04]  /*0100*/  LEA.HI R9, R9, R0, RZ, 0x9 ;  /* 0x0000000009097211 */ /* 0x000fc800078f48ff */
[----:B------:R-:W-:-:S05]  /*0110*/  LOP3.LUT R9, R9, 0xfffffe00, RZ, 0xc0, !PT ;  /* 0xfffffe0009097812 */ /* 0x000fca00078ec0ff */
[----:B------:R-:W-:-:S04]  /*0120*/  IMAD.IADD R9, R0, 0x1, -R9 ;  /* 0x0000000100097824 */ /* 0x000fc800078e0a09 */
[----:B--2---:R-:W-:-:S06]  /*0130*/  IMAD.WIDE R4, R9, 0x4, R4 ;  /* 0x0000000409047825 */ /* 0x004fcc00078e0204 */
[----:B------:R-:W3:Y:S02]  /*0140*/  LDG.E.EL R4, desc[UR4][R4.64] ;  /* 0x0000000404047981 */ /* 0x000ee4000c2e1900 */
[CC--:B---3--:R-:W-:Y:S01]  /*0150*/  FSETP.GEU.AND P0, PT, R6.reuse, -R4.reuse, PT ;  /* 0x800000040600720b */ /* 0x0c8fe20003f0e000 */
[--C-:B------:R-:W-:Y:S01]  /*0160*/  FADD R6, R6, R4.reuse ;  /* 0x0000000406067221 */ /* 0x100fe20000000000 */
[C---:B------:R-:W-:Y:S01]  /*0170*/  FADD R0, R7.reuse, R4 ;  /* 0x0000000407007221 */ /* 0x040fe20000000000 */
[----:B------:R-:W-:-:S03]  /*0180*/  FSETP.GEU.AND P1, PT, R7, -R4, PT ;  /* 0x800000040700720b */ /* 0x000fc60003f2e000 */
[----:B------:R-:W-:Y:S02]  /*0190*/  FSEL R6, R6, RZ, P0 ;  /* 0x000000ff06067208 */ /* 0x000fe40000000000 */
[----:B------:R-:W-:-:S05]  /*01a0*/  FSEL R7, R0, RZ, P1 ;  /* 0x000000ff00077208 */ /* 0x000fca0000800000 */
[----:B------:R-:W-:Y:S01]  /*01b0*/  STG.E.64 desc[UR4][R2.64], R6 ;  /* 0x0000000602007986 */ /* 0x000fe2000c101b04 */
[----:B------:R-:W-:Y:S05]  /*01c0*/  EXIT ;  /* 0x000000000000794d */ /* 0x000fea0003800000 */
.L_x_0:
[----:B------:R-:W-:-:S00]  /*01d0*/  BRA `(.L_x_0) ;  /* 0xfffffffc00fc7947 */ /* 0x000fc0000383ffff */
[----:B------:R-:W-:-:S00]  /*01e0*/  NOP ;  /* 0x0000000000007918 */ /* 0x000fc00000000000 */
        /* <DEDUP_REMOVED lines=9> */
.L_x_1:


//--------------------- .nv.constant0.triton_poi_fused_convolution_relu_48 --------------------------
	.section	.nv.constant0.triton_poi_fused_convolution_relu_48,"a",@progbits
	.sectionflags	@""
	.align	4
.nv.constant0.triton_poi_fused_convolution_relu_48:
	.zero		548
